	.headerflags	@"EF_CUDA_TEXMODE_UNIFIED EF_CUDA_64BIT_ADDRESS EF_CUDA_ACCELERATORS EF_CUDA_SM90 EF_CUDA_VIRTUAL_SM(EF_CUDA_SM90)"
	.elftype	@"ET_EXEC"


//--------------------- .nv.info                  --------------------------
	.section	.nv.info,"",@"SHT_CUDA_INFO"
	.align	4


	//----- nvinfo : EIATTR_REGCOUNT
	.align		4
        /*0000*/ 	.byte	0x04, 0x2f
        /*0002*/ 	.short	(.L_1 - .L_0)
	.align		4
.L_0:
        /*0004*/ 	.word	index@(triton_red_fused_mv_12)
        /*0008*/ 	.word	0x0000001e


	//----- nvinfo : EIATTR_MIN_STACK_SIZE
	.align		4
.L_1:
        /*000c*/ 	.byte	0x04, 0x12
        /*000e*/ 	.short	(.L_3 - .L_2)
	.align		4
.L_2:
        /*0010*/ 	.word	index@(triton_red_fused_mv_12)
        /*0014*/ 	.word	0x00000000


	//----- nvinfo : EIATTR_FRAME_SIZE
	.align		4
.L_3:
        /*0018*/ 	.byte	0x04, 0x11
        /*001a*/ 	.short	(.L_5 - .L_4)
	.align		4
.L_4:
        /*001c*/ 	.word	index@(triton_red_fused_mv_12)
        /*0020*/ 	.word	0x00000000


	//----- nvinfo : EIATTR_MIN_STACK_SIZE
	.align		4
.L_5:
        /*0024*/ 	.byte	0x04, 0x12
        /*0026*/ 	.short	(.L_7 - .L_6)
	.align		4
.L_6:
        /*0028*/ 	.word	index@(triton_red_fused_mv_12)
        /*002c*/ 	.word	0x00000000
.L_7:


//--------------------- .nv.info.triton_red_fused_mv_12 --------------------------
	.section	.nv.info.triton_red_fused_mv_12,"",@"SHT_CUDA_INFO"
	.sectionflags	@""
	.align	4


	//----- nvinfo : EIATTR_CUDA_API_VERSION
	.align		4
        /*0000*/ 	.byte	0x04, 0x37
        /*0002*/ 	.short	(.L_9 - .L_8)
.L_8:
        /*0004*/ 	.word	0x0000007c


	//----- nvinfo : EIATTR_KPARAM_INFO
	.align		4
.L_9:
        /*0008*/ 	.byte	0x04, 0x17
        /*000a*/ 	.short	(.L_11 - .L_10)
.L_10:
        /*000c*/ 	.word	0x00000000
        /*0010*/ 	.short	0x0004
        /*0012*/ 	.short	0x001c
        /*0014*/ 	.byte	0x00, 0xf0, 0x11, 0x00


	//----- nvinfo : EIATTR_KPARAM_INFO
	.align		4
.L_11:
        /*0018*/ 	.byte	0x04, 0x17
        /*001a*/ 	.short	(.L_13 - .L_12)
.L_12:
        /*001c*/ 	.word	0x00000000
        /*0020*/ 	.short	0x0003
        /*0022*/ 	.short	0x0018
        /*0024*/ 	.byte	0x00, 0xf0, 0x11, 0x00


	//----- nvinfo : EIATTR_KPARAM_INFO
	.align		4
.L_13:
        /*0028*/ 	.byte	0x04, 0x17
        /*002a*/ 	.short	(.L_15 - .L_14)
.L_14:
        /*002c*/ 	.word	0x00000000
        /*0030*/ 	.short	0x0002
        /*0032*/ 	.short	0x0010
        /*0034*/ 	.byte	0x00, 0xf4, 0x21, 0x00


	//----- nvinfo : EIATTR_KPARAM_INFO
	.align		4
.L_15:
        /*0038*/ 	.byte	0x04, 0x17
        /*003a*/ 	.short	(.L_17 - .L_16)
.L_16:
        /*003c*/ 	.word	0x00000000
        /*0040*/ 	.short	0x0001
        /*0042*/ 	.short	0x0008
        /*0044*/ 	.byte	0x00, 0xf4, 0x21, 0x00


	//----- nvinfo : EIATTR_KPARAM_INFO
	.align		4
.L_17:
        /*0048*/ 	.byte	0x04, 0x17
        /*004a*/ 	.short	(.L_19 - .L_18)
.L_18:
        /*004c*/ 	.word	0x00000000
        /*0050*/ 	.short	0x0000
        /*0052*/ 	.short	0x0000
        /*0054*/ 	.byte	0x00, 0xf4, 0x21, 0x00


	//----- nvinfo : EIATTR_SPARSE_MMA_MASK
	.align		4
.L_19:
        /*0058*/ 	.byte	0x03, 0x50
        /*005a*/ 	.short	0x0000


	//----- nvinfo : EIATTR_MAXREG_COUNT
	.align		4
        /*005c*/ 	.byte	0x03, 0x1b
        /*005e*/ 	.short	0x0080


	//----- nvinfo : EIATTR_COOP_GROUP_MASK_REGIDS
	.align		4
        /*0060*/ 	.byte	0x04, 0x29
        /*0062*/ 	.short	(.L_21 - .L_20)


	//   ....[0]....
.L_20:
        /*0064*/ 	.word	0xffffffff


	//   ....[1]....
        /*0068*/ 	.word	0xffffffff


	//   ....[2]....
        /*006c*/ 	.word	0xffffffff


	//   ....[3]....
        /*0070*/ 	.word	0xffffffff


	//   ....[4]....
        /*0074*/ 	.word	0xffffffff


	//   ....[5]....
        /*0078*/ 	.word	0xffffffff


	//   ....[6]....
        /*007c*/ 	.word	0xffffffff


	//   ....[7]....
        /*0080*/ 	.word	0xffffffff


	//   ....[8]....
        /*0084*/ 	.word	0xffffffff


	//----- nvinfo : EIATTR_COOP_GROUP_INSTR_OFFSETS
	.align		4
.L_21:
        /*0088*/ 	.byte	0x04, 0x28
        /*008a*/ 	.short	(.L_23 - .L_22)


	//   ....[0]....
.L_22:
        /*008c*/ 	.word	0x000003a0


	//   ....[1]....
        /*0090*/ 	.word	0x000003c0


	//   ....[2]....
        /*0094*/ 	.word	0x000003e0


	//   ....[3]....
        /*0098*/ 	.word	0x00000400


	//   ....[4]....
        /*009c*/ 	.word	0x00000430


	//   ....[5]....
        /*00a0*/ 	.word	0x000004b0


	//   ....[6]....
        /*00a4*/ 	.word	0x000004d0


	//   ....[7]....
        /*00a8*/ 	.word	0x000004f0


	//   ....[8]....
        /*00ac*/ 	.word	0x00000520


	//----- nvinfo : EIATTR_EXIT_INSTR_OFFSETS
	.align		4
.L_23:
        /*00b0*/ 	.byte	0x04, 0x1c
        /*00b2*/ 	.short	(.L_25 - .L_24)


	//   ....[0]....
.L_24:
        /*00b4*/ 	.word	0x00000590


	//   ....[1]....
        /*00b8*/ 	.word	0x000005e0


	//----- nvinfo : EIATTR_REQNTID
	.align		4
.L_25:
        /*00bc*/ 	.byte	0x04, 0x10
        /*00be*/ 	.short	(.L_27 - .L_26)
.L_26:
        /*00c0*/ 	.word	0x00000200
        /*00c4*/ 	.word	0x00000001
        /*00c8*/ 	.word	0x00000001


	//----- nvinfo : EIATTR_CBANK_PARAM_SIZE
	.align		4
.L_27:
        /*00cc*/ 	.byte	0x03, 0x19
        /*00ce*/ 	.short	0x0020


	//----- nvinfo : EIATTR_PARAM_CBANK
	.align		4
        /*00d0*/ 	.byte	0x04, 0x0a
        /*00d2*/ 	.short	(.L_29 - .L_28)
	.align		4
.L_28:
        /*00d4*/ 	.word	index@(.nv.constant0.triton_red_fused_mv_12)
        /*00d8*/ 	.short	0x0210
        /*00da*/ 	.short	0x0020


	//----- nvinfo : EIATTR_SW_WAR
	.align		4
.L_29:
        /*00dc*/ 	.byte	0x04, 0x36
        /*00de*/ 	.short	(.L_31 - .L_30)
.L_30:
        /*00e0*/ 	.word	0x00000008
.L_31:


//--------------------- .nv.callgraph             --------------------------
	.section	.nv.callgraph,"",@"SHT_CUDA_CALLGRAPH"
	.align	4
	.sectionentsize	8
	.align		4
        /*0000*/ 	.word	0x00000000
	.align		4
        /*0004*/ 	.word	0xffffffff
	.align		4
        /*0008*/ 	.word	0x00000000
	.align		4
        /*000c*/ 	.word	0xfffffffe
	.align		4
        /*0010*/ 	.word	0x00000000
	.align		4
        /*0014*/ 	.word	0xfffffffd
	.align		4
        /*0018*/ 	.word	0x00000000
	.align		4
        /*001c*/ 	.word	0xfffffffc


//--------------------- .text.triton_red_fused_mv_12 --------------------------
	.section	.text.triton_red_fused_mv_12,"ax",@progbits
	.sectionflags	@"SHF_BARRIERS=1"
	.align	128
        .global         triton_red_fused_mv_12
        .type           triton_red_fused_mv_12,@function
        .size           triton_red_fused_mv_12,(.L_x_1 - triton_red_fused_mv_12)
        .other          triton_red_fused_mv_12,@"STO_CUDA_ENTRY STV_DEFAULT"
triton_red_fused_mv_12:
.text.triton_red_fused_mv_12:
[----:B------:R-:W0:Y:S02]  /*0000*/  LDC R1, c[0x0][0x28] ;  /* 0x00000a00ff017b82 */ /* 0x000e240000000800 */
[----:B------:R-:W1:Y:S01]  /*0010*/  S2R R23, SR_TID.X ;  /* 0x0000000000177919 */ /* 0x000e620000002100 */
[----:B------:R-:W2:Y:S01]  /*0020*/  LDC.64 R24, c[0x0][0x210] ;  /* 0x00008400ff187b82 */ /* 0x000ea20000000a00 */
[----:B------:R-:W-:Y:S02]  /*0030*/  CS2R R16, SRZ ;  /* 0x0000000000107805 */ /* 0x000fe4000001ff00 */
[----:B------:R-:W-:Y:S01]  /*0040*/  CS2R R18, SRZ ;  /* 0x0000000000127805 */ /* 0x000fe2000001ff00 */
[----:B------:R-:W3:Y:S01]  /*0050*/  S2R R20, SR_CTAID.X ;  /* 0x0000000000147919 */ /* 0x000ee20000002500 */
[----:B------:R-:W-:-:S03]  /*0060*/  ULDC.64 UR6, c[0x0][0x208] ;  /* 0x0000820000067ab9 */ /* 0x000fc60000000a00 */
[----:B------:R-:W4:Y:S01]  /*0070*/  LDC.64 R26, c[0x0][0x218] ;  /* 0x00008600ff1a7b82 */ /* 0x000f220000000a00 */
[----:B-1----:R-:W-:Y:S01]  /*0080*/  IMAD.SHL.U32 R21, R23, 0x4, RZ ;  /* 0x0000000417157824 */ /* 0x002fe200078e00ff */
[----:B---3--:R-:W-:-:S04]  /*0090*/  ISETP.GE.AND P1, PT, R20, 0x80, PT ;  /* 0x000000801400780c */ /* 0x008fc80003f26270 */
[----:B------:R-:W-:-:S04]  /*00a0*/  LOP3.LUT R5, R21, 0x7fc, RZ, 0xc0, !PT ;  /* 0x000007fc15057812 */ /* 0x000fc800078ec0ff */
[C---:B------:R-:W-:Y:S01]  /*00b0*/  LOP3.LUT R7, R5.reuse, 0x800, RZ, 0xfc, !PT ;  /* 0x0000080005077812 */ /* 0x040fe200078efcff */
[----:B------:R-:W-:Y:S02]  /*00c0*/  IMAD R3, R20, 0x900, R5 ;  /* 0x0000090014037824 */ /* 0x000fe400078e0205 */
[----:B----4-:R-:W-:Y:S01]  /*00d0*/  IMAD.WIDE.U32 R26, R5, 0x4, R26 ;  /* 0x00000004051a7825 */ /* 0x010fe200078e001a */
[----:B------:R-:W-:-:S03]  /*00e0*/  ISETP.GE.U32.AND P0, PT, R7, 0x900, PT ;  /* 0x000009000700780c */ /* 0x000fc60003f06070 */
[----:B--2---:R-:W-:Y:S01]  /*00f0*/  IMAD.WIDE R2, R3, 0x4, R24 ;  /* 0x0000000403027825 */ /* 0x004fe200078e0218 */
[----:B------:R-:W-:Y:S02]  /*0100*/  ISETP.GE.U32.AND.EX P0, PT, RZ, RZ, PT, P0 ;  /* 0x000000ffff00720c */ /* 0x000fe40003f06100 */
[----:B------:R-:W-:Y:S02]  /*0110*/  CS2R R8, SRZ ;  /* 0x0000000000087805 */ /* 0x000fe4000001ff00 */
[----:B------:R-:W-:Y:S01]  /*0120*/  CS2R R10, SRZ ;  /* 0x00000000000a7805 */ /* 0x000fe2000001ff00 */
[C---:B------:R-:W-:Y:S01]  /*0130*/  IMAD R7, R20.reuse, 0x900, R7 ;  /* 0x0000090014077824 */ /* 0x040fe200078e0207 */
[----:B------:R-:W-:Y:S01]  /*0140*/  ISETP.LT.AND P2, PT, R20, 0x80, !P0 ;  /* 0x000000801400780c */ /* 0x000fe20004741270 */
[----:B------:R-:W2:Y:S01]  /*0150*/  @!P1 LDG.E.EF.128 R16, desc[UR6][R2.64] ;  /* 0x0000000602109981 */ /* 0x000ea2000c0e1d00 */
[----:B------:R-:W-:Y:S01]  /*0160*/  CS2R R4, SRZ ;  /* 0x0000000000047805 */ /* 0x000fe2000001ff00 */
[----:B------:R-:W-:Y:S01]  /*0170*/  IMAD.WIDE R24, R7, 0x4, R24 ;  /* 0x0000000407187825 */ /* 0x000fe200078e0218 */
[----:B------:R-:W-:Y:S01]  /*0180*/  CS2R R6, SRZ ;  /* 0x0000000000067805 */ /* 0x000fe2000001ff00 */
[----:B------:R-:W3:Y:S05]  /*0190*/  LDG.E.EL.128 R12, desc[UR6][R26.64] ;  /* 0x000000061a0c7981 */ /* 0x000eea000c2e1d00 */
[----:B------:R-:W4:Y:S04]  /*01a0*/  @!P0 LDG.E.EL.128 R4, desc[UR6][R26.64+0x2000] ;  /* 0x002000061a048981 */ /* 0x000f28000c2e1d00 */
[----:B------:R-:W5:Y:S01]  /*01b0*/  @P2 LDG.E.EF.128 R8, desc[UR6][R24.64] ;  /* 0x0000000618082981 */ /* 0x000f62000c0e1d00 */
[----:B------:R-:W1:Y:S01]  /*01c0*/  S2UR UR5, SR_CgaCtaId ;  /* 0x00000000000579c3 */ /* 0x000e620000008800 */
[----:B------:R-:W-:-:S02]  /*01d0*/  UMOV UR4, 0x400 ;  /* 0x0000040000047882 */ /* 0x000fc40000000000 */
[----:B-1----:R-:W-:Y:S01]  /*01e0*/  UPRMT UR4, UR5, 0x654, UR4 ;  /* 0x0000065405047896 */ /* 0x002fe20008000004 */
[----:B--2---:R-:W-:Y:S02]  /*01f0*/  SEL R0, R19, RZ, !P1 ;  /* 0x000000ff13007207 */ /* 0x004fe40004800000 */
[----:B------:R-:W-:Y:S02]  /*0200*/  SEL R19, R16, RZ, !P1 ;  /* 0x000000ff10137207 */ /* 0x000fe40004800000 */
[----:B------:R-:W-:Y:S02]  /*0210*/  SEL R2, R17, RZ, !P1 ;  /* 0x000000ff11027207 */ /* 0x000fe40004800000 */
[----:B------:R-:W-:Y:S01]  /*0220*/  SEL R3, R18, RZ, !P1 ;  /* 0x000000ff12037207 */ /* 0x000fe20004800000 */
[----:B---3--:R-:W-:Y:S02]  /*0230*/  FFMA R12, R19, R12, RZ ;  /* 0x0000000c130c7223 */ /* 0x008fe400000000ff */
[----:B------:R-:W-:Y:S01]  /*0240*/  FFMA R2, R2, R13, RZ ;  /* 0x0000000d02027223 */ /* 0x000fe200000000ff */
[----:B----4-:R-:W-:Y:S01]  /*0250*/  SEL R4, R4, RZ, !P0 ;  /* 0x000000ff04047207 */ /* 0x010fe20004000000 */
[----:B------:R-:W-:Y:S01]  /*0260*/  FFMA R3, R3, R14, RZ ;  /* 0x0000000e03037223 */ /* 0x000fe200000000ff */
[----:B------:R-:W-:-:S02]  /*0270*/  SEL R5, R5, RZ, !P0 ;  /* 0x000000ff05057207 */ /* 0x000fc40004000000 */
[----:B-----5:R-:W-:Y:S02]  /*0280*/  SEL R13, R9, RZ, P2 ;  /* 0x000000ff090d7207 */ /* 0x020fe40001000000 */
[----:B------:R-:W-:Y:S02]  /*0290*/  SEL R8, R8, RZ, P2 ;  /* 0x000000ff08087207 */ /* 0x000fe40001000000 */
[----:B------:R-:W-:Y:S02]  /*02a0*/  FSEL R2, R2, RZ, !P1 ;  /* 0x000000ff02027208 */ /* 0x000fe40004800000 */
[----:B------:R-:W-:Y:S01]  /*02b0*/  FSEL R9, R12, RZ, !P1 ;  /* 0x000000ff0c097208 */ /* 0x000fe20004800000 */
[----:B------:R-:W-:Y:S01]  /*02c0*/  FFMA R0, R0, R15, RZ ;  /* 0x0000000f00007223 */ /* 0x000fe200000000ff */
[----:B------:R-:W-:Y:S01]  /*02d0*/  SEL R10, R10, RZ, P2 ;  /* 0x000000ff0a0a7207 */ /* 0x000fe20001000000 */
[----:B------:R-:W-:Y:S01]  /*02e0*/  @P2 FFMA R2, R13, R5, R2 ;  /* 0x000000050d022223 */ /* 0x000fe20000000002 */
[----:B------:R-:W-:Y:S01]  /*02f0*/  SEL R6, R6, RZ, !P0 ;  /* 0x000000ff06067207 */ /* 0x000fe20004000000 */
[----:B------:R-:W-:Y:S01]  /*0300*/  @P2 FFMA R9, R8, R4, R9 ;  /* 0x0000000408092223 */ /* 0x000fe20000000009 */
[----:B------:R-:W-:-:S02]  /*0310*/  FSEL R3, R3, RZ, !P1 ;  /* 0x000000ff03037208 */ /* 0x000fc40004800000 */
[----:B------:R-:W-:Y:S01]  /*0320*/  SEL R11, R11, RZ, P2 ;  /* 0x000000ff0b0b7207 */ /* 0x000fe20001000000 */
[----:B------:R-:W-:Y:S01]  /*0330*/  FADD R2, R2, R9 ;  /* 0x0000000902027221 */ /* 0x000fe20000000000 */
[----:B------:R-:W-:Y:S01]  /*0340*/  SEL R7, R7, RZ, !P0 ;  /* 0x000000ff07077207 */ /* 0x000fe20004000000 */
[----:B------:R-:W-:Y:S01]  /*0350*/  @P2 FFMA R3, R10, R6, R3 ;  /* 0x000000060a032223 */ /* 0x000fe20000000003 */
[----:B------:R-:W-:-:S03]  /*0360*/  FSEL R0, R0, RZ, !P1 ;  /* 0x000000ff00007208 */ /* 0x000fc60004800000 */
[----:B------:R-:W-:Y:S02]  /*0370*/  FADD R3, R3, R2 ;  /* 0x0000000203037221 */ /* 0x000fe40000000000 */
[----:B------:R-:W-:-:S04]  /*0380*/  @P2 FFMA R0, R11, R7, R0 ;  /* 0x000000070b002223 */ /* 0x000fc80000000000 */
[----:B------:R-:W-:-:S05]  /*0390*/  FADD R3, R0, R3 ;  /* 0x0000000300037221 */ /* 0x000fca0000000000 */
[----:B------:R-:W1:Y:S02]  /*03a0*/  SHFL.BFLY PT, R0, R3, 0x10, 0x1f ;  /* 0x0e001f0003007f89 */ /* 0x000e6400000e0000 */
[----:B-1----:R-:W-:-:S05]  /*03b0*/  FADD R0, R3, R0 ;  /* 0x0000000003007221 */ /* 0x002fca0000000000 */
[----:B------:R-:W1:Y:S02]  /*03c0*/  SHFL.BFLY PT, R5, R0, 0x8, 0x1f ;  /* 0x0d001f0000057f89 */ /* 0x000e6400000e0000 */
[----:B-1----:R-:W-:-:S05]  /*03d0*/  FADD R5, R0, R5 ;  /* 0x0000000500057221 */ /* 0x002fca0000000000 */
[----:B------:R-:W1:Y:S02]  /*03e0*/  SHFL.BFLY PT, R2, R5, 0x4, 0x1f ;  /* 0x0c801f0005027f89 */ /* 0x000e6400000e0000 */
[----:B-1----:R-:W-:-:S05]  /*03f0*/  FADD R2, R5, R2 ;  /* 0x0000000205027221 */ /* 0x002fca0000000000 */
[----:B------:R-:W1:Y:S01]  /*0400*/  SHFL.BFLY PT, R7, R2, 0x2, 0x1f ;  /* 0x0c401f0002077f89 */ /* 0x000e6200000e0000 */
[----:B------:R-:W-:Y:S01]  /*0410*/  LOP3.LUT P0, RZ, R23, 0x1f, RZ, 0xc0, !PT ;  /* 0x0000001f17ff7812 */ /* 0x000fe2000780c0ff */
[----:B-1----:R-:W-:-:S05]  /*0420*/  FADD R7, R2, R7 ;  /* 0x0000000702077221 */ /* 0x002fca0000000000 */
[----:B------:R-:W1:Y:S01]  /*0430*/  SHFL.BFLY PT, R4, R7, 0x1, 0x1f ;  /* 0x0c201f0007047f89 */ /* 0x000e6200000e0000 */
[----:B------:R-:W-:-:S04]  /*0440*/  SHF.R.U32.HI R0, RZ, 0x3, R23 ;  /* 0x00000003ff007819 */ /* 0x000fc80000011617 */
[----:B------:R-:W-:Y:S02]  /*0450*/  LOP3.LUT R0, R0, 0x3c, RZ, 0xc0, !PT ;  /* 0x0000003c00007812 */ /* 0x000fe400078ec0ff */
[----:B------:R-:W-:Y:S01]  /*0460*/  ISETP.GE.AND P1, PT, R23, 0x10, PT ;  /* 0x000000101700780c */ /* 0x000fe20003f26270 */
[----:B-1----:R-:W-:-:S05]  /*0470*/  FADD R9, R7, R4 ;  /* 0x0000000407097221 */ /* 0x002fca0000000000 */
[----:B------:R-:W-:Y:S01]  /*0480*/  @!P0 STS [R0+UR4], R9 ;  /* 0x0000000900008988 */ /* 0x000fe20008000804 */
[----:B------:R-:W-:Y:S06]  /*0490*/  BAR.SYNC.DEFER_BLOCKING 0x0 ;  /* 0x0000000000007b1d */ /* 0x000fec0000010000 */
[----:B------:R-:W1:Y:S04]  /*04a0*/  @!P1 LDS R22, [R21+UR4] ;  /* 0x0000000415169984 */ /* 0x000e680008000800 */
[----:B-1----:R-:W1:Y:S02]  /*04b0*/  SHFL.BFLY PT, R3, R22, 0x8, 0x1f ;  /* 0x0d001f0016037f89 */ /* 0x002e6400000e0000 */
[----:B-1----:R-:W-:-:S05]  /*04c0*/  FADD R3, R22, R3 ;  /* 0x0000000316037221 */ /* 0x002fca0000000000 */
[----:B------:R-:W1:Y:S02]  /*04d0*/  SHFL.BFLY PT, R2, R3, 0x4, 0x1f ;  /* 0x0c801f0003027f89 */ /* 0x000e6400000e0000 */
[----:B-1----:R-:W-:-:S05]  /*04e0*/  FADD R2, R3, R2 ;  /* 0x0000000203027221 */ /* 0x002fca0000000000 */
[----:B------:R-:W1:Y:S01]  /*04f0*/  SHFL.BFLY PT, R5, R2, 0x2, 0x1f ;  /* 0x0c401f0002057f89 */ /* 0x000e6200000e0000 */
[----:B------:R-:W-:Y:S01]  /*0500*/  LOP3.LUT P0, RZ, R23, 0xf, RZ, 0xc0, !PT ;  /* 0x0000000f17ff7812 */ /* 0x000fe2000780c0ff */
[----:B-1----:R-:W-:-:S05]  /*0510*/  FADD R5, R2, R5 ;  /* 0x0000000502057221 */ /* 0x002fca0000000000 */
[----:B------:R-:W1:Y:S01]  /*0520*/  SHFL.BFLY PT, R4, R5, 0x1, 0x1f ;  /* 0x0c201f0005047f89 */ /* 0x000e6200000e0000 */
[C---:B------:R-:W-:Y:S02]  /*0530*/  ISETP.LT.AND P0, PT, R23.reuse, 0x10, !P0 ;  /* 0x000000101700780c */ /* 0x040fe40004701270 */
[----:B------:R-:W-:-:S04]  /*0540*/  LOP3.LUT P1, RZ, R23, 0x1ff, RZ, 0xc0, !PT ;  /* 0x000001ff17ff7812 */ /* 0x000fc8000782c0ff */
[----:B------:R-:W-:Y:S01]  /*0550*/  ISETP.LT.AND P1, PT, R20, 0x80, !P1 ;  /* 0x000000801400780c */ /* 0x000fe20004f21270 */
[----:B-1----:R-:W-:-:S06]  /*0560*/  FADD R4, R5, R4 ;  /* 0x0000000405047221 */ /* 0x002fcc0000000000 */
[----:B------:R1:W-:Y:S01]  /*0570*/  @P0 STS [R21+UR4], R4 ;  /* 0x0000000415000988 */ /* 0x0003e20008000804 */
[----:B------:R-:W-:Y:S06]  /*0580*/  BAR.SYNC.DEFER_BLOCKING 0x0 ;  /* 0x0000000000007b1d */ /* 0x000fec0000010000 */
[----:B-1----:R-:W-:Y:S05]  /*0590*/  @!P1 EXIT ;  /* 0x000000000000994d */ /* 0x002fea0003800000 */
[----:B------:R-:W0:Y:S01]  /*05a0*/  LDS R5, [UR4] ;  /* 0x00000004ff057984 */ /* 0x000e220008000800 */
[----:B------:R-:W1:Y:S02]  /*05b0*/  LDC.64 R2, c[0x0][0x220] ;  /* 0x00008800ff027b82 */ /* 0x000e640000000a00 */
[----:B-1----:R-:W-:-:S05]  /*05c0*/  IMAD.WIDE R20, R20, 0x4, R2 ;  /* 0x0000000414147825 */ /* 0x002fca00078e0202 */
[----:B0-----:R-:W-:Y:S01]  /*05d0*/  STG.E desc[UR6][R20.64], R5 ;  /* 0x0000000514007986 */ /* 0x001fe2000c101906 */
[----:B------:R-:W-:Y:S05]  /*05e0*/  EXIT ;  /* 0x000000000000794d */ /* 0x000fea0003800000 */
.L_x_0:
[----:B------:R-:W-:-:S00]  /*05f0*/  BRA `(.L_x_0) ;  /* 0xfffffffc00fc7947 */ /* 0x000fc0000383ffff */
[----:B------:R-:W-:-:S00]  /*0600*/  NOP ;  /* 0x0000000000007918 */ /* 0x000fc00000000000 */
[----:B------:R-:W-:-:S00]  /*0610*/  NOP ;  /* 0x0000000000007918 */ /* 0x000fc00000000000 */
[----:B------:R-:W-:-:S00]  /*0620*/  NOP ;  /* 0x0000000000007918 */ /* 0x000fc00000000000 */
[----:B------:R-:W-:-:S00]  /*0630*/  NOP ;  /* 0x0000000000007918 */ /* 0x000fc00000000000 */
[----:B------:R-:W-:-:S00]  /*0640*/  NOP ;  /* 0x0000000000007918 */ /* 0x000fc00000000000 */
[----:B------:R-:W-:-:S00]  /*0650*/  NOP ;  /* 0x0000000000007918 */ /* 0x000fc00000000000 */
[----:B------:R-:W-:-:S00]  /*0660*/  NOP ;  /* 0x0000000000007918 */ /* 0x000fc00000000000 */
[----:B------:R-:W-:-:S00]  /*0670*/  NOP ;  /* 0x0000000000007918 */ /* 0x000fc00000000000 */
.L_x_1:


//--------------------- .nv.shared.triton_red_fused_mv_12 --------------------------
	.section	.nv.shared.triton_red_fused_mv_12,"aw",@nobits
	.sectionflags	@""
	.align	16
	.zero		1024


//--------------------- .nv.constant0.triton_red_fused_mv_12 --------------------------
	.section	.nv.constant0.triton_red_fused_mv_12,"a",@progbits
	.sectionflags	@""
	.align	4
.nv.constant0.triton_red_fused_mv_12:
	.zero		560
